//
// Generated by NVIDIA NVVM Compiler
//
// Compiler Build ID: CL-36424714
// Cuda compilation tools, release 13.0, V13.0.88
// Based on NVVM 20.0.0
//

.version 9.0
.target sm_100
.address_size 64

	// .globl	_Z10chechIndexv

.visible .entry _Z10chechIndexv()
{


	ret;

}


// ===== COMPILED SASS (sm_100) =====

	.target	sm_100

	.elftype	@"ET_EXEC"


//--------------------- .note.nv.tkinfo           --------------------------
	.section	.note.nv.tkinfo,"",@"SHT_NOTE"
	.sectionflags	@"SHF_NOTE_NV_TKINFO"
	.tkinfo
        /*0018*/ 	.word	0x00000002
        /*0030*/ 	.string	""
        /*0030*/ 	.string	"ptxas"
        /*0030*/ 	.string	"Cuda compilation tools, release 13.0, V13.0.88"
        /*0030*/ 	.string	"Build cuda_13.0.r13.0/compiler.36424714_0"
        /*0030*/ 	.string	"-arch sm_100 -m 64 "



//--------------------- .note.nv.cuinfo           --------------------------
	.section	.note.nv.cuinfo,"",@"SHT_NOTE"
	.sectionflags	@"SHF_NOTE_NV_CUINFO"
        /*0018*/ 	.short	0x0002
        /*001a*/ 	.short	0x0064
        /*001c*/ 	.short	0x0082
	.zero		2


//--------------------- .nv.info                  --------------------------
	.section	.nv.info,"",@"SHT_CUDA_INFO"
	.align	4


	//----- nvinfo : EIATTR_REGCOUNT
	.align		4
        /*0000*/ 	.byte	0x04, 0x2f
        /*0002*/ 	.short	(.L_1 - .L_0)
	.align		4
.L_0:
        /*0004*/ 	.word	index@(_Z10chechIndexv)
        /*0008*/ 	.word	0x00000004


	//----- nvinfo : EIATTR_FRAME_SIZE
	.align		4
.L_1:
        /*000c*/ 	.byte	0x04, 0x11
        /*000e*/ 	.short	(.L_3 - .L_2)
	.align		4
.L_2:
        /*0010*/ 	.word	index@(_Z10chechIndexv)
        /*0014*/ 	.word	0x00000000


	//----- nvinfo : EIATTR_MIN_STACK_SIZE
	.align		4
.L_3:
        /*0018*/ 	.byte	0x04, 0x12
        /*001a*/ 	.short	(.L_5 - .L_4)
	.align		4
.L_4:
        /*001c*/ 	.word	index@(_Z10chechIndexv)
        /*0020*/ 	.word	0x00000000
.L_5:


//--------------------- .nv.compat                --------------------------
	.section	.nv.compat,"",@"SHT_CUDA_COMPAT_INFO"
	.align	4
        /*0000*/ 	.byte	0x02, 0x09, 0x00, 0x00, 0x02, 0x02, 0x01, 0x00, 0x02, 0x05, 0x05, 0x00, 0x03, 0x07, 0x01, 0x01
        /*0010*/ 	.byte	0x02, 0x03, 0x00, 0x00, 0x02, 0x06, 0x01, 0x00, 0x04, 0x0b, 0x08, 0x00, 0x09, 0x00, 0x00, 0x00
        /*0020*/ 	.byte	0x00, 0x00, 0x00, 0x00


//--------------------- .nv.info._Z10chechIndexv  --------------------------
	.section	.nv.info._Z10chechIndexv,"",@"SHT_CUDA_INFO"
	.sectionflags	@""
	.align	4


	//----- nvinfo : EIATTR_CUDA_API_VERSION
	.align		4
        /*0000*/ 	.byte	0x04, 0x37
        /*0002*/ 	.short	(.L_7 - .L_6)
.L_6:
        /*0004*/ 	.word	0x00000082


	//----- nvinfo : EIATTR_SPARSE_MMA_MASK
	.align		4
.L_7:
        /*0008*/ 	.byte	0x03, 0x50
        /*000a*/ 	.short	0x0000


	//----- nvinfo : EIATTR_MAXREG_COUNT
	.align		4
        /*000c*/ 	.byte	0x03, 0x1b
        /*000e*/ 	.short	0x00ff


	//----- nvinfo : EIATTR_MERCURY_ISA_VERSION
	.align		4
        /*0010*/ 	.byte	0x03, 0x5f
        /*0012*/ 	.short	0x0101


	//----- nvinfo : EIATTR_VRC_CTA_INIT_COUNT
	.align		4
        /*0014*/ 	.byte	0x02, 0x4a
	.zero		1
	.zero		1


	//----- nvinfo : EIATTR_EXIT_INSTR_OFFSETS
	.align		4
        /*0018*/ 	.byte	0x04, 0x1c
        /*001a*/ 	.short	(.L_9 - .L_8)


	//   ....[0]....
.L_8:
        /*001c*/ 	.word	0x00000010


	//----- nvinfo : EIATTR_SW_WAR
	.align		4
.L_9:
        /*0020*/ 	.byte	0x04, 0x36
        /*0022*/ 	.short	(.L_11 - .L_10)
.L_10:
        /*0024*/ 	.word	0x00000008
.L_11:


//--------------------- .nv.callgraph             --------------------------
	.section	.nv.callgraph,"",@"SHT_CUDA_CALLGRAPH"
	.align	4
	.sectionentsize	8
	.align		4
        /*0000*/ 	.word	0x00000000
	.align		4
        /*0004*/ 	.word	0xffffffff
	.align		4
        /*0008*/ 	.word	0x00000000
	.align		4
        /*000c*/ 	.word	0xfffffffe
	.align		4
        /*0010*/ 	.word	0x00000000
	.align		4
        /*0014*/ 	.word	0xfffffffd
	.align		4
        /*0018*/ 	.word	0x00000000
	.align		4
        /*001c*/ 	.word	0xfffffffc


//--------------------- .text._Z10chechIndexv     --------------------------
	.section	.text._Z10chechIndexv,"ax",@progbits
	.align	128
        .global         _Z10chechIndexv
        .type           _Z10chechIndexv,@function
        .size           _Z10chechIndexv,(.L_x_1 - _Z10chechIndexv)
        .other          _Z10chechIndexv,@"STO_CUDA_ENTRY STV_DEFAULT"
_Z10chechIndexv:
.text._Z10chechIndexv:
[----:B------:R-:W-:Y:S01]  /*0000*/  LDC R1, c[0x0][0x37c] ;  /* 0x0000df00ff017b82 */ /* 0x000fe20000000800 */
[----:B------:R-:W-:Y:S05]  /*0010*/  EXIT ;  /* 0x000000000000794d */ /* 0x000fea0003800000 */
.L_x_0:
[----:B------:R-:W-:-:S00]  /*0020*/  BRA `(.L_x_0) ;  /* 0xfffffffc00fc7947 */ /* 0x000fc0000383ffff */
[----:B------:R-:W-:-:S00]  /*0030*/  NOP ;  /* 0x0000000000007918 */ /* 0x000fc00000000000 */
        /* <DEDUP_REMOVED lines=12> */
.L_x_1:


//--------------------- .nv.shared.reserved.0     --------------------------
	.section	.nv.shared.reserved.0,"aw",@nobits
	.weak		__nv_reservedSMEM_offset_0_alias
	.size		__nv_reservedSMEM_offset_0_alias, 0, 64
	.other		__nv_reservedSMEM_offset_0_alias,@"STO_CUDA_RESERVED_SHARED STV_DEFAULT"
__nv_reservedSMEM_offset_0_alias:
	.zero		0
	.zero		64


//--------------------- .nv.constant0._Z10chechIndexv --------------------------
	.section	.nv.constant0._Z10chechIndexv,"a",@progbits
	.sectionflags	@""
	.align	4
.nv.constant0._Z10chechIndexv:
	.zero		896


//--------------------- SYMBOLS --------------------------

	.type		.nv.reservedSmem.offset0,@object
	.size		.nv.reservedSmem.offset0,0x4
